//
// Generated by NVIDIA NVVM Compiler
//
// Compiler Build ID: CL-36424714
// Cuda compilation tools, release 13.0, V13.0.88
// Based on NVVM 20.0.0
//

.version 9.0
.target sm_100
.address_size 64

	// .globl	_Z11D_transposePdS_S_S_ii

.visible .entry _Z11D_transposePdS_S_S_ii(
	.param .u64 .ptr .align 1 _Z11D_transposePdS_S_S_ii_param_0,
	.param .u64 .ptr .align 1 _Z11D_transposePdS_S_S_ii_param_1,
	.param .u64 .ptr .align 1 _Z11D_transposePdS_S_S_ii_param_2,
	.param .u64 .ptr .align 1 _Z11D_transposePdS_S_S_ii_param_3,
	.param .u32 _Z11D_transposePdS_S_S_ii_param_4,
	.param .u32 _Z11D_transposePdS_S_S_ii_param_5
)
{
	.reg .pred 	%p<4>;
	.reg .b32 	%r<13>;
	.reg .b64 	%rd<15>;
	.reg .b64 	%fd<4>;

	ld.param.u64 	%rd1, [_Z11D_transposePdS_S_S_ii_param_0];
	ld.param.u64 	%rd2, [_Z11D_transposePdS_S_S_ii_param_1];
	ld.param.u64 	%rd3, [_Z11D_transposePdS_S_S_ii_param_2];
	ld.param.u64 	%rd4, [_Z11D_transposePdS_S_S_ii_param_3];
	ld.param.u32 	%r3, [_Z11D_transposePdS_S_S_ii_param_4];
	ld.param.u32 	%r4, [_Z11D_transposePdS_S_S_ii_param_5];
	mov.u32 	%r5, %ctaid.y;
	mov.u32 	%r6, %ntid.y;
	mov.u32 	%r7, %tid.y;
	mad.lo.s32 	%r1, %r5, %r6, %r7;
	mov.u32 	%r8, %ctaid.x;
	mov.u32 	%r9, %ntid.x;
	mov.u32 	%r10, %tid.x;
	mad.lo.s32 	%r2, %r8, %r9, %r10;
	setp.ge.s32 	%p1, %r1, %r3;
	setp.ge.s32 	%p2, %r2, %r4;
	or.pred  	%p3, %p1, %p2;
	@%p3 bra 	$L__BB0_2;
	cvta.to.global.u64 	%rd5, %rd3;
	cvta.to.global.u64 	%rd6, %rd1;
	cvta.to.global.u64 	%rd7, %rd4;
	cvta.to.global.u64 	%rd8, %rd2;
	mad.lo.s32 	%r11, %r4, %r1, %r2;
	mad.lo.s32 	%r12, %r3, %r2, %r1;
	mul.wide.s32 	%rd9, %r11, 8;
	add.s64 	%rd10, %rd5, %rd9;
	ld.global.f64 	%fd1, [%rd10];
	mul.wide.s32 	%rd11, %r12, 8;
	add.s64 	%rd12, %rd6, %rd11;
	st.global.f64 	[%rd12], %fd1;
	add.s64 	%rd13, %rd7, %rd9;
	ld.global.f64 	%fd2, [%rd13];
	neg.f64 	%fd3, %fd2;
	add.s64 	%rd14, %rd8, %rd11;
	st.global.f64 	[%rd14], %fd3;
$L__BB0_2:
	ret;

}


// ===== COMPILED SASS (sm_100) =====

	.target	sm_100

	.elftype	@"ET_EXEC"


//--------------------- .note.nv.tkinfo           --------------------------
	.section	.note.nv.tkinfo,"",@"SHT_NOTE"
	.sectionflags	@"SHF_NOTE_NV_TKINFO"
	.tkinfo
        /*0018*/ 	.word	0x00000002
        /*0030*/ 	.string	""
        /*0030*/ 	.string	"ptxas"
        /*0030*/ 	.string	"Cuda compilation tools, release 13.0, V13.0.88"
        /*0030*/ 	.string	"Build cuda_13.0.r13.0/compiler.36424714_0"
        /*0030*/ 	.string	"-arch sm_100 -m 64 "



//--------------------- .note.nv.cuinfo           --------------------------
	.section	.note.nv.cuinfo,"",@"SHT_NOTE"
	.sectionflags	@"SHF_NOTE_NV_CUINFO"
        /*0018*/ 	.short	0x0002
        /*001a*/ 	.short	0x0064
        /*001c*/ 	.short	0x0082
	.zero		2


//--------------------- .nv.info                  --------------------------
	.section	.nv.info,"",@"SHT_CUDA_INFO"
	.align	4


	//----- nvinfo : EIATTR_REGCOUNT
	.align		4
        /*0000*/ 	.byte	0x04, 0x2f
        /*0002*/ 	.short	(.L_1 - .L_0)
	.align		4
.L_0:
        /*0004*/ 	.word	index@(_Z11D_transposePdS_S_S_ii)
        /*0008*/ 	.word	0x00000010


	//----- nvinfo : EIATTR_FRAME_SIZE
	.align		4
.L_1:
        /*000c*/ 	.byte	0x04, 0x11
        /*000e*/ 	.short	(.L_3 - .L_2)
	.align		4
.L_2:
        /*0010*/ 	.word	index@(_Z11D_transposePdS_S_S_ii)
        /*0014*/ 	.word	0x00000000


	//----- nvinfo : EIATTR_MIN_STACK_SIZE
	.align		4
.L_3:
        /*0018*/ 	.byte	0x04, 0x12
        /*001a*/ 	.short	(.L_5 - .L_4)
	.align		4
.L_4:
        /*001c*/ 	.word	index@(_Z11D_transposePdS_S_S_ii)
        /*0020*/ 	.word	0x00000000
.L_5:


//--------------------- .nv.compat                --------------------------
	.section	.nv.compat,"",@"SHT_CUDA_COMPAT_INFO"
	.align	4
        /*0000*/ 	.byte	0x02, 0x09, 0x00, 0x00, 0x02, 0x02, 0x01, 0x00, 0x02, 0x05, 0x05, 0x00, 0x03, 0x07, 0x01, 0x01
        /*0010*/ 	.byte	0x02, 0x03, 0x00, 0x00, 0x02, 0x06, 0x01, 0x00, 0x04, 0x0b, 0x08, 0x00, 0x01, 0x00, 0x00, 0x00
        /*0020*/ 	.byte	0x00, 0x00, 0x00, 0x00


//--------------------- .nv.info._Z11D_transposePdS_S_S_ii --------------------------
	.section	.nv.info._Z11D_transposePdS_S_S_ii,"",@"SHT_CUDA_INFO"
	.sectionflags	@""
	.align	4


	//----- nvinfo : EIATTR_CUDA_API_VERSION
	.align		4
        /*0000*/ 	.byte	0x04, 0x37
        /*0002*/ 	.short	(.L_7 - .L_6)
.L_6:
        /*0004*/ 	.word	0x00000082


	//----- nvinfo : EIATTR_KPARAM_INFO
	.align		4
.L_7:
        /*0008*/ 	.byte	0x04, 0x17
        /*000a*/ 	.short	(.L_9 - .L_8)
.L_8:
        /*000c*/ 	.word	0x00000000
        /*0010*/ 	.short	0x0005
        /*0012*/ 	.short	0x0024
        /*0014*/ 	.byte	0x00, 0xf0, 0x11, 0x00


	//----- nvinfo : EIATTR_KPARAM_INFO
	.align		4
.L_9:
        /*0018*/ 	.byte	0x04, 0x17
        /*001a*/ 	.short	(.L_11 - .L_10)
.L_10:
        /*001c*/ 	.word	0x00000000
        /*0020*/ 	.short	0x0004
        /*0022*/ 	.short	0x0020
        /*0024*/ 	.byte	0x00, 0xf0, 0x11, 0x00


	//----- nvinfo : EIATTR_KPARAM_INFO
	.align		4
.L_11:
        /*0028*/ 	.byte	0x04, 0x17
        /*002a*/ 	.short	(.L_13 - .L_12)
.L_12:
        /*002c*/ 	.word	0x00000000
        /*0030*/ 	.short	0x0003
        /*0032*/ 	.short	0x0018
        /*0034*/ 	.byte	0x00, 0xf5, 0x21, 0x00


	//----- nvinfo : EIATTR_KPARAM_INFO
	.align		4
.L_13:
        /*0038*/ 	.byte	0x04, 0x17
        /*003a*/ 	.short	(.L_15 - .L_14)
.L_14:
        /*003c*/ 	.word	0x00000000
        /*0040*/ 	.short	0x0002
        /*0042*/ 	.short	0x0010
        /*0044*/ 	.byte	0x00, 0xf5, 0x21, 0x00


	//----- nvinfo : EIATTR_KPARAM_INFO
	.align		4
.L_15:
        /*0048*/ 	.byte	0x04, 0x17
        /*004a*/ 	.short	(.L_17 - .L_16)
.L_16:
        /*004c*/ 	.word	0x00000000
        /*0050*/ 	.short	0x0001
        /*0052*/ 	.short	0x0008
        /*0054*/ 	.byte	0x00, 0xf5, 0x21, 0x00


	//----- nvinfo : EIATTR_KPARAM_INFO
	.align		4
.L_17:
        /*0058*/ 	.byte	0x04, 0x17
        /*005a*/ 	.short	(.L_19 - .L_18)
.L_18:
        /*005c*/ 	.word	0x00000000
        /*0060*/ 	.short	0x0000
        /*0062*/ 	.short	0x0000
        /*0064*/ 	.byte	0x00, 0xf5, 0x21, 0x00


	//----- nvinfo : EIATTR_SPARSE_MMA_MASK
	.align		4
.L_19:
        /*0068*/ 	.byte	0x03, 0x50
        /*006a*/ 	.short	0x0000


	//----- nvinfo : EIATTR_MAXREG_COUNT
	.align		4
        /*006c*/ 	.byte	0x03, 0x1b
        /*006e*/ 	.short	0x00ff


	//----- nvinfo : EIATTR_MERCURY_ISA_VERSION
	.align		4
        /*0070*/ 	.byte	0x03, 0x5f
        /*0072*/ 	.short	0x0101


	//----- nvinfo : EIATTR_VRC_CTA_INIT_COUNT
	.align		4
        /*0074*/ 	.byte	0x02, 0x4a
	.zero		1
	.zero		1


	//----- nvinfo : EIATTR_EXIT_INSTR_OFFSETS
	.align		4
        /*0078*/ 	.byte	0x04, 0x1c
        /*007a*/ 	.short	(.L_21 - .L_20)


	//   ....[0]....
.L_20:
        /*007c*/ 	.word	0x000000c0


	//   ....[1]....
        /*0080*/ 	.word	0x000001d0


	//----- nvinfo : EIATTR_CBANK_PARAM_SIZE
	.align		4
.L_21:
        /*0084*/ 	.byte	0x03, 0x19
        /*0086*/ 	.short	0x0028


	//----- nvinfo : EIATTR_PARAM_CBANK
	.align		4
        /*0088*/ 	.byte	0x04, 0x0a
        /*008a*/ 	.short	(.L_23 - .L_22)
	.align		4
.L_22:
        /*008c*/ 	.word	index@(.nv.constant0._Z11D_transposePdS_S_S_ii)
        /*0090*/ 	.short	0x0380
        /*0092*/ 	.short	0x0028


	//----- nvinfo : EIATTR_SW_WAR
	.align		4
.L_23:
        /*0094*/ 	.byte	0x04, 0x36
        /*0096*/ 	.short	(.L_25 - .L_24)
.L_24:
        /*0098*/ 	.word	0x00000008
.L_25:


//--------------------- .nv.callgraph             --------------------------
	.section	.nv.callgraph,"",@"SHT_CUDA_CALLGRAPH"
	.align	4
	.sectionentsize	8
	.align		4
        /*0000*/ 	.word	0x00000000
	.align		4
        /*0004*/ 	.word	0xffffffff
	.align		4
        /*0008*/ 	.word	0x00000000
	.align		4
        /*000c*/ 	.word	0xfffffffe
	.align		4
        /*0010*/ 	.word	0x00000000
	.align		4
        /*0014*/ 	.word	0xfffffffd
	.align		4
        /*0018*/ 	.word	0x00000000
	.align		4
        /*001c*/ 	.word	0xfffffffc


//--------------------- .text._Z11D_transposePdS_S_S_ii --------------------------
	.section	.text._Z11D_transposePdS_S_S_ii,"ax",@progbits
	.align	128
        .global         _Z11D_transposePdS_S_S_ii
        .type           _Z11D_transposePdS_S_S_ii,@function
        .size           _Z11D_transposePdS_S_S_ii,(.L_x_1 - _Z11D_transposePdS_S_S_ii)
        .other          _Z11D_transposePdS_S_S_ii,@"STO_CUDA_ENTRY STV_DEFAULT"
_Z11D_transposePdS_S_S_ii:
.text._Z11D_transposePdS_S_S_ii:
[----:B------:R-:W-:Y:S01]  /*0000*/  LDC R1, c[0x0][0x37c] ;  /* 0x0000df00ff017b82 */ /* 0x000fe20000000800 */
[----:B------:R-:W0:Y:S07]  /*0010*/  S2R R2, SR_TID.X ;  /* 0x0000000000027919 */ /* 0x000e2e0000002100 */
[----:B------:R-:W1:Y:S01]  /*0020*/  LDC R0, c[0x0][0x364] ;  /* 0x0000d900ff007b82 */ /* 0x000e620000000800 */
[----:B------:R-:W2:Y:S01]  /*0030*/  LDCU.64 UR6, c[0x0][0x3a0] ;  /* 0x00007400ff0677ac */ /* 0x000ea20008000a00 */
[----:B------:R-:W1:Y:S06]  /*0040*/  S2R R3, SR_TID.Y ;  /* 0x0000000000037919 */ /* 0x000e6c0000002200 */
[----:B------:R-:W0:Y:S08]  /*0050*/  S2UR UR5, SR_CTAID.X ;  /* 0x00000000000579c3 */ /* 0x000e300000002500 */
[----:B------:R-:W0:Y:S08]  /*0060*/  LDC R9, c[0x0][0x360] ;  /* 0x0000d800ff097b82 */ /* 0x000e300000000800 */
[----:B------:R-:W1:Y:S01]  /*0070*/  S2UR UR4, SR_CTAID.Y ;  /* 0x00000000000479c3 */ /* 0x000e620000002600 */
[----:B0-----:R-:W-:-:S05]  /*0080*/  IMAD R9, R9, UR5, R2 ;  /* 0x0000000509097c24 */ /* 0x001fca000f8e0202 */
[----:B--2---:R-:W-:Y:S01]  /*0090*/  ISETP.GE.AND P0, PT, R9, UR7, PT ;  /* 0x0000000709007c0c */ /* 0x004fe2000bf06270 */
[----:B-1----:R-:W-:-:S05]  /*00a0*/  IMAD R0, R0, UR4, R3 ;  /* 0x0000000400007c24 */ /* 0x002fca000f8e0203 */
[----:B------:R-:W-:-:S13]  /*00b0*/  ISETP.GE.OR P0, PT, R0, UR6, P0 ;  /* 0x0000000600007c0c */ /* 0x000fda0008706670 */
[----:B------:R-:W-:Y:S05]  /*00c0*/  @P0 EXIT ;  /* 0x000000000000094d */ /* 0x000fea0003800000 */
[----:B------:R-:W0:Y:S01]  /*00d0*/  LDC.64 R2, c[0x0][0x390] ;  /* 0x0000e400ff027b82 */ /* 0x000e220000000a00 */
[----:B------:R-:W1:Y:S01]  /*00e0*/  LDCU.64 UR4, c[0x0][0x358] ;  /* 0x00006b00ff0477ac */ /* 0x000e620008000a00 */
[----:B------:R-:W-:-:S06]  /*00f0*/  IMAD R11, R0, UR7, R9 ;  /* 0x00000007000b7c24 */ /* 0x000fcc000f8e0209 */
[----:B------:R-:W2:Y:S08]  /*0100*/  LDC.64 R4, c[0x0][0x380] ;  /* 0x0000e000ff047b82 */ /* 0x000eb00000000a00 */
[----:B------:R-:W3:Y:S01]  /*0110*/  LDC.64 R6, c[0x0][0x398] ;  /* 0x0000e600ff067b82 */ /* 0x000ee20000000a00 */
[----:B0-----:R-:W-:-:S06]  /*0120*/  IMAD.WIDE R2, R11, 0x8, R2 ;  /* 0x000000080b027825 */ /* 0x001fcc00078e0202 */
[----:B-1----:R-:W4:Y:S01]  /*0130*/  LDG.E.64 R2, desc[UR4][R2.64] ;  /* 0x0000000402027981 */ /* 0x002f22000c1e1b00 */
[----:B------:R-:W-:Y:S02]  /*0140*/  IMAD R13, R9, UR6, R0 ;  /* 0x00000006090d7c24 */ /* 0x000fe4000f8e0200 */
[----:B------:R-:W0:Y:S02]  /*0150*/  LDC.64 R8, c[0x0][0x388] ;  /* 0x0000e200ff087b82 */ /* 0x000e240000000a00 */
[----:B--2---:R-:W-:-:S04]  /*0160*/  IMAD.WIDE R4, R13, 0x8, R4 ;  /* 0x000000080d047825 */ /* 0x004fc800078e0204 */
[----:B---3--:R-:W-:Y:S01]  /*0170*/  IMAD.WIDE R6, R11, 0x8, R6 ;  /* 0x000000080b067825 */ /* 0x008fe200078e0206 */
[----:B----4-:R-:W-:Y:S05]  /*0180*/  STG.E.64 desc[UR4][R4.64], R2 ;  /* 0x0000000204007986 */ /* 0x010fea000c101b04 */
[----:B------:R-:W2:Y:S01]  /*0190*/  LDG.E.64 R6, desc[UR4][R6.64] ;  /* 0x0000000406067981 */ /* 0x000ea2000c1e1b00 */
[----:B0-----:R-:W-:Y:S01]  /*01a0*/  IMAD.WIDE R8, R13, 0x8, R8 ;  /* 0x000000080d087825 */ /* 0x001fe200078e0208 */
[----:B--2---:R-:W-:-:S07]  /*01b0*/  DADD R10, -RZ, -R6 ;  /* 0x00000000ff0a7229 */ /* 0x004fce0000000906 */
[----:B------:R-:W-:Y:S01]  /*01c0*/  STG.E.64 desc[UR4][R8.64], R10 ;  /* 0x0000000a08007986 */ /* 0x000fe2000c101b04 */
[----:B------:R-:W-:Y:S05]  /*01d0*/  EXIT ;  /* 0x000000000000794d */ /* 0x000fea0003800000 */
.L_x_0:
[----:B------:R-:W-:-:S00]  /*01e0*/  BRA `(.L_x_0) ;  /* 0xfffffffc00fc7947 */ /* 0x000fc0000383ffff */
[----:B------:R-:W-:-:S00]  /*01f0*/  NOP ;  /* 0x0000000000007918 */ /* 0x000fc00000000000 */
        /* <DEDUP_REMOVED lines=8> */
.L_x_1:


//--------------------- .nv.shared.reserved.0     --------------------------
	.section	.nv.shared.reserved.0,"aw",@nobits
	.weak		__nv_reservedSMEM_offset_0_alias
	.size		__nv_reservedSMEM_offset_0_alias, 0, 64
	.other		__nv_reservedSMEM_offset_0_alias,@"STO_CUDA_RESERVED_SHARED STV_DEFAULT"
__nv_reservedSMEM_offset_0_alias:
	.zero		0
	.zero		64


//--------------------- .nv.constant0._Z11D_transposePdS_S_S_ii --------------------------
	.section	.nv.constant0._Z11D_transposePdS_S_S_ii,"a",@progbits
	.sectionflags	@""
	.align	4
.nv.constant0._Z11D_transposePdS_S_S_ii:
	.zero		936


//--------------------- SYMBOLS --------------------------

	.type		.nv.reservedSmem.offset0,@object
	.size		.nv.reservedSmem.offset0,0x4
